//
// Generated by NVIDIA NVVM Compiler
//
// Compiler Build ID: CL-36424714
// Cuda compilation tools, release 13.0, V13.0.88
// Based on NVVM 20.0.0
//

.version 9.0
.target sm_100
.address_size 64

	// .globl	_Z12par_SpMV_CSRiPfPiS0_S_S_

.visible .entry _Z12par_SpMV_CSRiPfPiS0_S_S_(
	.param .u32 _Z12par_SpMV_CSRiPfPiS0_S_S__param_0,
	.param .u64 .ptr .align 1 _Z12par_SpMV_CSRiPfPiS0_S_S__param_1,
	.param .u64 .ptr .align 1 _Z12par_SpMV_CSRiPfPiS0_S_S__param_2,
	.param .u64 .ptr .align 1 _Z12par_SpMV_CSRiPfPiS0_S_S__param_3,
	.param .u64 .ptr .align 1 _Z12par_SpMV_CSRiPfPiS0_S_S__param_4,
	.param .u64 .ptr .align 1 _Z12par_SpMV_CSRiPfPiS0_S_S__param_5
)
{
	.reg .pred 	%p<11>;
	.reg .b32 	%r<65>;
	.reg .b32 	%f<114>;
	.reg .b64 	%rd<87>;

	ld.param.u32 	%r23, [_Z12par_SpMV_CSRiPfPiS0_S_S__param_0];
	ld.param.u64 	%rd8, [_Z12par_SpMV_CSRiPfPiS0_S_S__param_1];
	ld.param.u64 	%rd9, [_Z12par_SpMV_CSRiPfPiS0_S_S__param_2];
	ld.param.u64 	%rd6, [_Z12par_SpMV_CSRiPfPiS0_S_S__param_3];
	ld.param.u64 	%rd10, [_Z12par_SpMV_CSRiPfPiS0_S_S__param_4];
	ld.param.u64 	%rd7, [_Z12par_SpMV_CSRiPfPiS0_S_S__param_5];
	cvta.to.global.u64 	%rd1, %rd10;
	cvta.to.global.u64 	%rd2, %rd9;
	cvta.to.global.u64 	%rd3, %rd8;
	mov.u32 	%r24, %ctaid.x;
	mov.u32 	%r25, %ntid.x;
	mov.u32 	%r26, %tid.x;
	mad.lo.s32 	%r1, %r24, %r25, %r26;
	setp.ge.s32 	%p1, %r1, %r23;
	@%p1 bra 	$L__BB0_15;
	cvta.to.global.u64 	%rd11, %rd6;
	mul.wide.s32 	%rd12, %r1, 4;
	add.s64 	%rd13, %rd11, %rd12;
	ld.global.u32 	%r60, [%rd13];
	ld.global.u32 	%r3, [%rd13+4];
	setp.ge.s32 	%p2, %r60, %r3;
	mov.f32 	%f113, 0f00000000;
	@%p2 bra 	$L__BB0_14;
	sub.s32 	%r4, %r3, %r60;
	and.b32  	%r5, %r4, 15;
	sub.s32 	%r27, %r60, %r3;
	setp.gt.u32 	%p3, %r27, -16;
	mov.f32 	%f113, 0f00000000;
	@%p3 bra 	$L__BB0_5;
	and.b32  	%r28, %r4, -16;
	neg.s32 	%r58, %r28;
	add.s64 	%rd4, %rd3, 32;
	add.s64 	%rd5, %rd2, 32;
	mov.f32 	%f113, 0f00000000;
$L__BB0_4:
	.pragma "nounroll";
	mul.wide.s32 	%rd14, %r60, 4;
	add.s64 	%rd15, %rd4, %rd14;
	add.s64 	%rd16, %rd5, %rd14;
	ld.global.f32 	%f18, [%rd15+-32];
	ld.global.u32 	%r29, [%rd16+-32];
	mul.wide.s32 	%rd17, %r29, 4;
	add.s64 	%rd18, %rd1, %rd17;
	ld.global.f32 	%f19, [%rd18];
	fma.rn.f32 	%f20, %f18, %f19, %f113;
	ld.global.f32 	%f21, [%rd15+-28];
	ld.global.u32 	%r30, [%rd16+-28];
	mul.wide.s32 	%rd19, %r30, 4;
	add.s64 	%rd20, %rd1, %rd19;
	ld.global.f32 	%f22, [%rd20];
	fma.rn.f32 	%f23, %f21, %f22, %f20;
	ld.global.f32 	%f24, [%rd15+-24];
	ld.global.u32 	%r31, [%rd16+-24];
	mul.wide.s32 	%rd21, %r31, 4;
	add.s64 	%rd22, %rd1, %rd21;
	ld.global.f32 	%f25, [%rd22];
	fma.rn.f32 	%f26, %f24, %f25, %f23;
	ld.global.f32 	%f27, [%rd15+-20];
	ld.global.u32 	%r32, [%rd16+-20];
	mul.wide.s32 	%rd23, %r32, 4;
	add.s64 	%rd24, %rd1, %rd23;
	ld.global.f32 	%f28, [%rd24];
	fma.rn.f32 	%f29, %f27, %f28, %f26;
	ld.global.f32 	%f30, [%rd15+-16];
	ld.global.u32 	%r33, [%rd16+-16];
	mul.wide.s32 	%rd25, %r33, 4;
	add.s64 	%rd26, %rd1, %rd25;
	ld.global.f32 	%f31, [%rd26];
	fma.rn.f32 	%f32, %f30, %f31, %f29;
	ld.global.f32 	%f33, [%rd15+-12];
	ld.global.u32 	%r34, [%rd16+-12];
	mul.wide.s32 	%rd27, %r34, 4;
	add.s64 	%rd28, %rd1, %rd27;
	ld.global.f32 	%f34, [%rd28];
	fma.rn.f32 	%f35, %f33, %f34, %f32;
	ld.global.f32 	%f36, [%rd15+-8];
	ld.global.u32 	%r35, [%rd16+-8];
	mul.wide.s32 	%rd29, %r35, 4;
	add.s64 	%rd30, %rd1, %rd29;
	ld.global.f32 	%f37, [%rd30];
	fma.rn.f32 	%f38, %f36, %f37, %f35;
	ld.global.f32 	%f39, [%rd15+-4];
	ld.global.u32 	%r36, [%rd16+-4];
	mul.wide.s32 	%rd31, %r36, 4;
	add.s64 	%rd32, %rd1, %rd31;
	ld.global.f32 	%f40, [%rd32];
	fma.rn.f32 	%f41, %f39, %f40, %f38;
	ld.global.f32 	%f42, [%rd15];
	ld.global.u32 	%r37, [%rd16];
	mul.wide.s32 	%rd33, %r37, 4;
	add.s64 	%rd34, %rd1, %rd33;
	ld.global.f32 	%f43, [%rd34];
	fma.rn.f32 	%f44, %f42, %f43, %f41;
	ld.global.f32 	%f45, [%rd15+4];
	ld.global.u32 	%r38, [%rd16+4];
	mul.wide.s32 	%rd35, %r38, 4;
	add.s64 	%rd36, %rd1, %rd35;
	ld.global.f32 	%f46, [%rd36];
	fma.rn.f32 	%f47, %f45, %f46, %f44;
	ld.global.f32 	%f48, [%rd15+8];
	ld.global.u32 	%r39, [%rd16+8];
	mul.wide.s32 	%rd37, %r39, 4;
	add.s64 	%rd38, %rd1, %rd37;
	ld.global.f32 	%f49, [%rd38];
	fma.rn.f32 	%f50, %f48, %f49, %f47;
	ld.global.f32 	%f51, [%rd15+12];
	ld.global.u32 	%r40, [%rd16+12];
	mul.wide.s32 	%rd39, %r40, 4;
	add.s64 	%rd40, %rd1, %rd39;
	ld.global.f32 	%f52, [%rd40];
	fma.rn.f32 	%f53, %f51, %f52, %f50;
	ld.global.f32 	%f54, [%rd15+16];
	ld.global.u32 	%r41, [%rd16+16];
	mul.wide.s32 	%rd41, %r41, 4;
	add.s64 	%rd42, %rd1, %rd41;
	ld.global.f32 	%f55, [%rd42];
	fma.rn.f32 	%f56, %f54, %f55, %f53;
	ld.global.f32 	%f57, [%rd15+20];
	ld.global.u32 	%r42, [%rd16+20];
	mul.wide.s32 	%rd43, %r42, 4;
	add.s64 	%rd44, %rd1, %rd43;
	ld.global.f32 	%f58, [%rd44];
	fma.rn.f32 	%f59, %f57, %f58, %f56;
	ld.global.f32 	%f60, [%rd15+24];
	ld.global.u32 	%r43, [%rd16+24];
	mul.wide.s32 	%rd45, %r43, 4;
	add.s64 	%rd46, %rd1, %rd45;
	ld.global.f32 	%f61, [%rd46];
	fma.rn.f32 	%f62, %f60, %f61, %f59;
	ld.global.f32 	%f63, [%rd15+28];
	ld.global.u32 	%r44, [%rd16+28];
	mul.wide.s32 	%rd47, %r44, 4;
	add.s64 	%rd48, %rd1, %rd47;
	ld.global.f32 	%f64, [%rd48];
	fma.rn.f32 	%f113, %f63, %f64, %f62;
	add.s32 	%r60, %r60, 16;
	add.s32 	%r58, %r58, 16;
	setp.ne.s32 	%p4, %r58, 0;
	@%p4 bra 	$L__BB0_4;
$L__BB0_5:
	setp.eq.s32 	%p5, %r5, 0;
	@%p5 bra 	$L__BB0_14;
	and.b32  	%r12, %r4, 7;
	setp.lt.u32 	%p6, %r5, 8;
	@%p6 bra 	$L__BB0_8;
	mul.wide.s32 	%rd49, %r60, 4;
	add.s64 	%rd50, %rd3, %rd49;
	ld.global.f32 	%f66, [%rd50];
	add.s64 	%rd51, %rd2, %rd49;
	ld.global.u32 	%r45, [%rd51];
	mul.wide.s32 	%rd52, %r45, 4;
	add.s64 	%rd53, %rd1, %rd52;
	ld.global.f32 	%f67, [%rd53];
	fma.rn.f32 	%f68, %f66, %f67, %f113;
	ld.global.f32 	%f69, [%rd50+4];
	ld.global.u32 	%r46, [%rd51+4];
	mul.wide.s32 	%rd54, %r46, 4;
	add.s64 	%rd55, %rd1, %rd54;
	ld.global.f32 	%f70, [%rd55];
	fma.rn.f32 	%f71, %f69, %f70, %f68;
	ld.global.f32 	%f72, [%rd50+8];
	ld.global.u32 	%r47, [%rd51+8];
	mul.wide.s32 	%rd56, %r47, 4;
	add.s64 	%rd57, %rd1, %rd56;
	ld.global.f32 	%f73, [%rd57];
	fma.rn.f32 	%f74, %f72, %f73, %f71;
	ld.global.f32 	%f75, [%rd50+12];
	ld.global.u32 	%r48, [%rd51+12];
	mul.wide.s32 	%rd58, %r48, 4;
	add.s64 	%rd59, %rd1, %rd58;
	ld.global.f32 	%f76, [%rd59];
	fma.rn.f32 	%f77, %f75, %f76, %f74;
	ld.global.f32 	%f78, [%rd50+16];
	ld.global.u32 	%r49, [%rd51+16];
	mul.wide.s32 	%rd60, %r49, 4;
	add.s64 	%rd61, %rd1, %rd60;
	ld.global.f32 	%f79, [%rd61];
	fma.rn.f32 	%f80, %f78, %f79, %f77;
	ld.global.f32 	%f81, [%rd50+20];
	ld.global.u32 	%r50, [%rd51+20];
	mul.wide.s32 	%rd62, %r50, 4;
	add.s64 	%rd63, %rd1, %rd62;
	ld.global.f32 	%f82, [%rd63];
	fma.rn.f32 	%f83, %f81, %f82, %f80;
	ld.global.f32 	%f84, [%rd50+24];
	ld.global.u32 	%r51, [%rd51+24];
	mul.wide.s32 	%rd64, %r51, 4;
	add.s64 	%rd65, %rd1, %rd64;
	ld.global.f32 	%f85, [%rd65];
	fma.rn.f32 	%f86, %f84, %f85, %f83;
	ld.global.f32 	%f87, [%rd50+28];
	ld.global.u32 	%r52, [%rd51+28];
	mul.wide.s32 	%rd66, %r52, 4;
	add.s64 	%rd67, %rd1, %rd66;
	ld.global.f32 	%f88, [%rd67];
	fma.rn.f32 	%f113, %f87, %f88, %f86;
	add.s32 	%r60, %r60, 8;
$L__BB0_8:
	setp.eq.s32 	%p7, %r12, 0;
	@%p7 bra 	$L__BB0_14;
	and.b32  	%r15, %r4, 3;
	setp.lt.u32 	%p8, %r12, 4;
	@%p8 bra 	$L__BB0_11;
	mul.wide.s32 	%rd68, %r60, 4;
	add.s64 	%rd69, %rd3, %rd68;
	ld.global.f32 	%f90, [%rd69];
	add.s64 	%rd70, %rd2, %rd68;
	ld.global.u32 	%r53, [%rd70];
	mul.wide.s32 	%rd71, %r53, 4;
	add.s64 	%rd72, %rd1, %rd71;
	ld.global.f32 	%f91, [%rd72];
	fma.rn.f32 	%f92, %f90, %f91, %f113;
	ld.global.f32 	%f93, [%rd69+4];
	ld.global.u32 	%r54, [%rd70+4];
	mul.wide.s32 	%rd73, %r54, 4;
	add.s64 	%rd74, %rd1, %rd73;
	ld.global.f32 	%f94, [%rd74];
	fma.rn.f32 	%f95, %f93, %f94, %f92;
	ld.global.f32 	%f96, [%rd69+8];
	ld.global.u32 	%r55, [%rd70+8];
	mul.wide.s32 	%rd75, %r55, 4;
	add.s64 	%rd76, %rd1, %rd75;
	ld.global.f32 	%f97, [%rd76];
	fma.rn.f32 	%f98, %f96, %f97, %f95;
	ld.global.f32 	%f99, [%rd69+12];
	ld.global.u32 	%r56, [%rd70+12];
	mul.wide.s32 	%rd77, %r56, 4;
	add.s64 	%rd78, %rd1, %rd77;
	ld.global.f32 	%f100, [%rd78];
	fma.rn.f32 	%f113, %f99, %f100, %f98;
	add.s32 	%r60, %r60, 4;
$L__BB0_11:
	setp.eq.s32 	%p9, %r15, 0;
	@%p9 bra 	$L__BB0_14;
	neg.s32 	%r63, %r15;
$L__BB0_13:
	.pragma "nounroll";
	mul.wide.s32 	%rd79, %r60, 4;
	add.s64 	%rd80, %rd2, %rd79;
	add.s64 	%rd81, %rd3, %rd79;
	ld.global.f32 	%f101, [%rd81];
	ld.global.u32 	%r57, [%rd80];
	mul.wide.s32 	%rd82, %r57, 4;
	add.s64 	%rd83, %rd1, %rd82;
	ld.global.f32 	%f102, [%rd83];
	fma.rn.f32 	%f113, %f101, %f102, %f113;
	add.s32 	%r60, %r60, 1;
	add.s32 	%r63, %r63, 1;
	setp.ne.s32 	%p10, %r63, 0;
	@%p10 bra 	$L__BB0_13;
$L__BB0_14:
	cvta.to.global.u64 	%rd84, %rd7;
	add.s64 	%rd86, %rd84, %rd12;
	ld.global.f32 	%f103, [%rd86];
	add.f32 	%f104, %f113, %f103;
	st.global.f32 	[%rd86], %f104;
$L__BB0_15:
	ret;

}


// ===== COMPILED SASS (sm_100) =====

	.target	sm_100

	.elftype	@"ET_EXEC"


//--------------------- .note.nv.tkinfo           --------------------------
	.section	.note.nv.tkinfo,"",@"SHT_NOTE"
	.sectionflags	@"SHF_NOTE_NV_TKINFO"
	.tkinfo
        /*0018*/ 	.word	0x00000002
        /*0030*/ 	.string	""
        /*0030*/ 	.string	"ptxas"
        /*0030*/ 	.string	"Cuda compilation tools, release 13.0, V13.0.88"
        /*0030*/ 	.string	"Build cuda_13.0.r13.0/compiler.36424714_0"
        /*0030*/ 	.string	"-arch sm_100 -m 64 "



//--------------------- .note.nv.cuinfo           --------------------------
	.section	.note.nv.cuinfo,"",@"SHT_NOTE"
	.sectionflags	@"SHF_NOTE_NV_CUINFO"
        /*0018*/ 	.short	0x0002
        /*001a*/ 	.short	0x0064
        /*001c*/ 	.short	0x0082
	.zero		2


//--------------------- .nv.info                  --------------------------
	.section	.nv.info,"",@"SHT_CUDA_INFO"
	.align	4


	//----- nvinfo : EIATTR_REGCOUNT
	.align		4
        /*0000*/ 	.byte	0x04, 0x2f
        /*0002*/ 	.short	(.L_1 - .L_0)
	.align		4
.L_0:
        /*0004*/ 	.word	index@(_Z12par_SpMV_CSRiPfPiS0_S_S_)
        /*0008*/ 	.word	0x00000020


	//----- nvinfo : EIATTR_FRAME_SIZE
	.align		4
.L_1:
        /*000c*/ 	.byte	0x04, 0x11
        /*000e*/ 	.short	(.L_3 - .L_2)
	.align		4
.L_2:
        /*0010*/ 	.word	index@(_Z12par_SpMV_CSRiPfPiS0_S_S_)
        /*0014*/ 	.word	0x00000000


	//----- nvinfo : EIATTR_MIN_STACK_SIZE
	.align		4
.L_3:
        /*0018*/ 	.byte	0x04, 0x12
        /*001a*/ 	.short	(.L_5 - .L_4)
	.align		4
.L_4:
        /*001c*/ 	.word	index@(_Z12par_SpMV_CSRiPfPiS0_S_S_)
        /*0020*/ 	.word	0x00000000
.L_5:


//--------------------- .nv.compat                --------------------------
	.section	.nv.compat,"",@"SHT_CUDA_COMPAT_INFO"
	.align	4
        /*0000*/ 	.byte	0x02, 0x09, 0x00, 0x00, 0x02, 0x02, 0x01, 0x00, 0x02, 0x05, 0x05, 0x00, 0x03, 0x07, 0x01, 0x01
        /*0010*/ 	.byte	0x02, 0x03, 0x00, 0x00, 0x02, 0x06, 0x01, 0x00, 0x04, 0x0b, 0x08, 0x00, 0x09, 0x00, 0x00, 0x00
        /*0020*/ 	.byte	0x00, 0x00, 0x00, 0x00


//--------------------- .nv.info._Z12par_SpMV_CSRiPfPiS0_S_S_ --------------------------
	.section	.nv.info._Z12par_SpMV_CSRiPfPiS0_S_S_,"",@"SHT_CUDA_INFO"
	.sectionflags	@""
	.align	4


	//----- nvinfo : EIATTR_CUDA_API_VERSION
	.align		4
        /*0000*/ 	.byte	0x04, 0x37
        /*0002*/ 	.short	(.L_7 - .L_6)
.L_6:
        /*0004*/ 	.word	0x00000082


	//----- nvinfo : EIATTR_KPARAM_INFO
	.align		4
.L_7:
        /*0008*/ 	.byte	0x04, 0x17
        /*000a*/ 	.short	(.L_9 - .L_8)
.L_8:
        /*000c*/ 	.word	0x00000000
        /*0010*/ 	.short	0x0005
        /*0012*/ 	.short	0x0028
        /*0014*/ 	.byte	0x00, 0xf5, 0x21, 0x00


	//----- nvinfo : EIATTR_KPARAM_INFO
	.align		4
.L_9:
        /*0018*/ 	.byte	0x04, 0x17
        /*001a*/ 	.short	(.L_11 - .L_10)
.L_10:
        /*001c*/ 	.word	0x00000000
        /*0020*/ 	.short	0x0004
        /*0022*/ 	.short	0x0020
        /*0024*/ 	.byte	0x00, 0xf5, 0x21, 0x00


	//----- nvinfo : EIATTR_KPARAM_INFO
	.align		4
.L_11:
        /*0028*/ 	.byte	0x04, 0x17
        /*002a*/ 	.short	(.L_13 - .L_12)
.L_12:
        /*002c*/ 	.word	0x00000000
        /*0030*/ 	.short	0x0003
        /*0032*/ 	.short	0x0018
        /*0034*/ 	.byte	0x00, 0xf5, 0x21, 0x00


	//----- nvinfo : EIATTR_KPARAM_INFO
	.align		4
.L_13:
        /*0038*/ 	.byte	0x04, 0x17
        /*003a*/ 	.short	(.L_15 - .L_14)
.L_14:
        /*003c*/ 	.word	0x00000000
        /*0040*/ 	.short	0x0002
        /*0042*/ 	.short	0x0010
        /*0044*/ 	.byte	0x00, 0xf5, 0x21, 0x00


	//----- nvinfo : EIATTR_KPARAM_INFO
	.align		4
.L_15:
        /*0048*/ 	.byte	0x04, 0x17
        /*004a*/ 	.short	(.L_17 - .L_16)
.L_16:
        /*004c*/ 	.word	0x00000000
        /*0050*/ 	.short	0x0001
        /*0052*/ 	.short	0x0008
        /*0054*/ 	.byte	0x00, 0xf5, 0x21, 0x00


	//----- nvinfo : EIATTR_KPARAM_INFO
	.align		4
.L_17:
        /*0058*/ 	.byte	0x04, 0x17
        /*005a*/ 	.short	(.L_19 - .L_18)
.L_18:
        /*005c*/ 	.word	0x00000000
        /*0060*/ 	.short	0x0000
        /*0062*/ 	.short	0x0000
        /*0064*/ 	.byte	0x00, 0xf0, 0x11, 0x00


	//----- nvinfo : EIATTR_SPARSE_MMA_MASK
	.align		4
.L_19:
        /*0068*/ 	.byte	0x03, 0x50
        /*006a*/ 	.short	0x0000


	//----- nvinfo : EIATTR_MAXREG_COUNT
	.align		4
        /*006c*/ 	.byte	0x03, 0x1b
        /*006e*/ 	.short	0x00ff


	//----- nvinfo : EIATTR_MERCURY_ISA_VERSION
	.align		4
        /*0070*/ 	.byte	0x03, 0x5f
        /*0072*/ 	.short	0x0101


	//----- nvinfo : EIATTR_VRC_CTA_INIT_COUNT
	.align		4
        /*0074*/ 	.byte	0x02, 0x4a
	.zero		1
	.zero		1


	//----- nvinfo : EIATTR_EXIT_INSTR_OFFSETS
	.align		4
        /*0078*/ 	.byte	0x04, 0x1c
        /*007a*/ 	.short	(.L_21 - .L_20)


	//   ....[0]....
.L_20:
        /*007c*/ 	.word	0x00000070


	//   ....[1]....
        /*0080*/ 	.word	0x00000e70


	//----- nvinfo : EIATTR_CRS_STACK_SIZE
	.align		4
.L_21:
        /*0084*/ 	.byte	0x04, 0x1e
        /*0086*/ 	.short	(.L_23 - .L_22)
.L_22:
        /*0088*/ 	.word	0x00000000


	//----- nvinfo : EIATTR_CBANK_PARAM_SIZE
	.align		4
.L_23:
        /*008c*/ 	.byte	0x03, 0x19
        /*008e*/ 	.short	0x0030


	//----- nvinfo : EIATTR_PARAM_CBANK
	.align		4
        /*0090*/ 	.byte	0x04, 0x0a
        /*0092*/ 	.short	(.L_25 - .L_24)
	.align		4
.L_24:
        /*0094*/ 	.word	index@(.nv.constant0._Z12par_SpMV_CSRiPfPiS0_S_S_)
        /*0098*/ 	.short	0x0380
        /*009a*/ 	.short	0x0030


	//----- nvinfo : EIATTR_SW_WAR
	.align		4
.L_25:
        /*009c*/ 	.byte	0x04, 0x36
        /*009e*/ 	.short	(.L_27 - .L_26)
.L_26:
        /*00a0*/ 	.word	0x00000008
.L_27:


//--------------------- .nv.callgraph             --------------------------
	.section	.nv.callgraph,"",@"SHT_CUDA_CALLGRAPH"
	.align	4
	.sectionentsize	8
	.align		4
        /*0000*/ 	.word	0x00000000
	.align		4
        /*0004*/ 	.word	0xffffffff
	.align		4
        /*0008*/ 	.word	0x00000000
	.align		4
        /*000c*/ 	.word	0xfffffffe
	.align		4
        /*0010*/ 	.word	0x00000000
	.align		4
        /*0014*/ 	.word	0xfffffffd
	.align		4
        /*0018*/ 	.word	0x00000000
	.align		4
        /*001c*/ 	.word	0xfffffffc


//--------------------- .text._Z12par_SpMV_CSRiPfPiS0_S_S_ --------------------------
	.section	.text._Z12par_SpMV_CSRiPfPiS0_S_S_,"ax",@progbits
	.align	128
        .global         _Z12par_SpMV_CSRiPfPiS0_S_S_
        .type           _Z12par_SpMV_CSRiPfPiS0_S_S_,@function
        .size           _Z12par_SpMV_CSRiPfPiS0_S_S_,(.L_x_11 - _Z12par_SpMV_CSRiPfPiS0_S_S_)
        .other          _Z12par_SpMV_CSRiPfPiS0_S_S_,@"STO_CUDA_ENTRY STV_DEFAULT"
_Z12par_SpMV_CSRiPfPiS0_S_S_:
.text._Z12par_SpMV_CSRiPfPiS0_S_S_:
[----:B------:R-:W-:Y:S01]  /*0000*/  LDC R1, c[0x0][0x37c] ;  /* 0x0000df00ff017b82 */ /* 0x000fe20000000800 */
[----:B------:R-:W0:Y:S07]  /*0010*/  S2R R3, SR_TID.X ;  /* 0x0000000000037919 */ /* 0x000e2e0000002100 */
[----:B------:R-:W0:Y:S01]  /*0020*/  S2UR UR4, SR_CTAID.X ;  /* 0x00000000000479c3 */ /* 0x000e220000002500 */
[----:B------:R-:W1:Y:S07]  /*0030*/  LDCU UR5, c[0x0][0x380] ;  /* 0x00007000ff0577ac */ /* 0x000e6e0008000800 */
[----:B------:R-:W0:Y:S02]  /*0040*/  LDC R0, c[0x0][0x360] ;  /* 0x0000d800ff007b82 */ /* 0x000e240000000800 */
[----:B0-----:R-:W-:-:S05]  /*0050*/  IMAD R0, R0, UR4, R3 ;  /* 0x0000000400007c24 */ /* 0x001fca000f8e0203 */
[----:B-1----:R-:W-:-:S13]  /*0060*/  ISETP.GE.AND P0, PT, R0, UR5, PT ;  /* 0x0000000500007c0c */ /* 0x002fda000bf06270 */
[----:B------:R-:W-:Y:S05]  /*0070*/  @P0 EXIT ;  /* 0x000000000000094d */ /* 0x000fea0003800000 */
[----:B------:R-:W0:Y:S01]  /*0080*/  LDC.64 R2, c[0x0][0x398] ;  /* 0x0000e600ff027b82 */ /* 0x000e220000000a00 */
[----:B------:R-:W1:Y:S01]  /*0090*/  LDCU.64 UR4, c[0x0][0x358] ;  /* 0x00006b00ff0477ac */ /* 0x000e620008000a00 */
[----:B0-----:R-:W-:-:S05]  /*00a0*/  IMAD.WIDE R2, R0, 0x4, R2 ;  /* 0x0000000400027825 */ /* 0x001fca00078e0202 */
[----:B-1----:R-:W2:Y:S04]  /*00b0*/  LDG.E R4, desc[UR4][R2.64] ;  /* 0x0000000402047981 */ /* 0x002ea8000c1e1900 */
[----:B------:R-:W2:Y:S01]  /*00c0*/  LDG.E R8, desc[UR4][R2.64+0x4] ;  /* 0x0000040402087981 */ /* 0x000ea2000c1e1900 */
[----:B------:R-:W-:Y:S01]  /*00d0*/  BSSY.RECONVERGENT B0, `(.L_x_0) ;  /* 0x00000d4000007945 */ /* 0x000fe20003800200 */
[----:B------:R-:W-:Y:S01]  /*00e0*/  HFMA2 R6, -RZ, RZ, 0, 0 ;  /* 0x00000000ff067431 */ /* 0x000fe200000001ff */
[----:B--2---:R-:W-:-:S13]  /*00f0*/  ISETP.GE.AND P0, PT, R4, R8, PT ;  /* 0x000000080400720c */ /* 0x004fda0003f06270 */
[----:B------:R-:W-:Y:S05]  /*0100*/  @P0 BRA `(.L_x_1) ;  /* 0x0000000c00400947 */ /* 0x000fea0003800000 */
[----:B------:R-:W-:Y:S01]  /*0110*/  MOV R3, R4 ;  /* 0x0000000400037202 */ /* 0x000fe20000000f00 */
[----:B------:R-:W-:Y:S01]  /*0120*/  BSSY.RECONVERGENT B1, `(.L_x_2) ;  /* 0x0000068000017945 */ /* 0x000fe20003800200 */
[----:B------:R-:W-:Y:S02]  /*0130*/  MOV R6, RZ ;  /* 0x000000ff00067202 */ /* 0x000fe40000000f00 */
[CC--:B------:R-:W-:Y:S02]  /*0140*/  IADD3 R4, PT, PT, R8.reuse, -R3.reuse, RZ ;  /* 0x8000000308047210 */ /* 0x0c0fe40007ffe0ff */
[----:B------:R-:W-:Y:S02]  /*0150*/  IADD3 R8, PT, PT, -R8, R3, RZ ;  /* 0x0000000308087210 */ /* 0x000fe40007ffe1ff */
[----:B------:R-:W-:Y:S02]  /*0160*/  LOP3.LUT R5, R4, 0xf, RZ, 0xc0, !PT ;  /* 0x0000000f04057812 */ /* 0x000fe400078ec0ff */
[----:B------:R-:W-:-:S02]  /*0170*/  ISETP.GT.U32.AND P1, PT, R8, -0x10, PT ;  /* 0xfffffff00800780c */ /* 0x000fc40003f24070 */
[----:B------:R-:W-:-:S11]  /*0180*/  ISETP.NE.AND P0, PT, R5, RZ, PT ;  /* 0x000000ff0500720c */ /* 0x000fd60003f05270 */
[----:B------:R-:W-:Y:S05]  /*0190*/  @P1 BRA `(.L_x_3) ;  /* 0x0000000400801947 */ /* 0x000fea0003800000 */
[----:B------:R-:W0:Y:S01]  /*01a0*/  LDC.64 R12, c[0x0][0x388] ;  /* 0x0000e200ff0c7b82 */ /* 0x000e220000000a00 */
[----:B------:R-:W-:Y:S02]  /*01b0*/  LOP3.LUT R2, R4, 0xfffffff0, RZ, 0xc0, !PT ;  /* 0xfffffff004027812 */ /* 0x000fe400078ec0ff */
[----:B------:R-:W-:Y:S02]  /*01c0*/  MOV R6, RZ ;  /* 0x000000ff00067202 */ /* 0x000fe40000000f00 */
[----:B------:R-:W-:-:S03]  /*01d0*/  IADD3 R2, PT, PT, -R2, RZ, RZ ;  /* 0x000000ff02027210 */ /* 0x000fc60007ffe1ff */
[----:B------:R-:W1:Y:S01]  /*01e0*/  LDC.64 R14, c[0x0][0x390] ;  /* 0x0000e400ff0e7b82 */ /* 0x000e620000000a00 */
[----:B0-----:R-:W-:-:S04]  /*01f0*/  IADD3 R12, P1, PT, R12, 0x20, RZ ;  /* 0x000000200c0c7810 */ /* 0x001fc80007f3e0ff */
[----:B------:R-:W-:Y:S02]  /*0200*/  IADD3.X R13, PT, PT, RZ, R13, RZ, P1, !PT ;  /* 0x0000000dff0d7210 */ /* 0x000fe40000ffe4ff */
[----:B-1----:R-:W-:-:S04]  /*0210*/  IADD3 R14, P2, PT, R14, 0x20, RZ ;  /* 0x000000200e0e7810 */ /* 0x002fc80007f5e0ff */
[----:B------:R-:W-:-:S09]  /*0220*/  IADD3.X R15, PT, PT, RZ, R15, RZ, P2, !PT ;  /* 0x0000000fff0f7210 */ /* 0x000fd200017fe4ff */
.L_x_4:
[C---:B------:R-:W-:Y:S01]  /*0230*/  IMAD.WIDE R20, R3.reuse, 0x4, R14 ;  /* 0x0000000403147825 */ /* 0x040fe200078e020e */
[----:B------:R-:W0:Y:S04]  /*0240*/  LDC.64 R16, c[0x0][0x3a0] ;  /* 0x0000e800ff107b82 */ /* 0x000e280000000a00 */
[----:B------:R-:W0:Y:S04]  /*0250*/  LDG.E R11, desc[UR4][R20.64+-0x20] ;  /* 0xffffe004140b7981 */ /* 0x000e28000c1e1900 */
[----:B------:R-:W2:Y:S04]  /*0260*/  LDG.E R23, desc[UR4][R20.64+-0x1c] ;  /* 0xffffe40414177981 */ /* 0x000ea8000c1e1900 */
[----:B------:R-:W3:Y:S01]  /*0270*/  LDG.E R9, desc[UR4][R20.64+-0x18] ;  /* 0xffffe80414097981 */ /* 0x000ee2000c1e1900 */
[----:B------:R-:W-:-:S03]  /*0280*/  IMAD.WIDE R26, R3, 0x4, R12 ;  /* 0x00000004031a7825 */ /* 0x000fc600078e020c */
[----:B------:R-:W4:Y:S04]  /*0290*/  LDG.E R25, desc[UR4][R20.64+-0x14] ;  /* 0xffffec0414197981 */ /* 0x000f28000c1e1900 */
[----:B------:R-:W5:Y:S04]  /*02a0*/  LDG.E R19, desc[UR4][R26.64+-0x20] ;  /* 0xffffe0041a137981 */ /* 0x000f68000c1e1900 */
[----:B------:R-:W5:Y:S04]  /*02b0*/  LDG.E R18, desc[UR4][R26.64+-0x1c] ;  /* 0xffffe4041a127981 */ /* 0x000f68000c1e1900 */
[----:B------:R-:W5:Y:S01]  /*02c0*/  LDG.E R29, desc[UR4][R20.64+-0x10] ;  /* 0xfffff004141d7981 */ /* 0x000f62000c1e1900 */
[----:B0-----:R-:W-:-:S06]  /*02d0*/  IMAD.WIDE R10, R11, 0x4, R16 ;  /* 0x000000040b0a7825 */ /* 0x001fcc00078e0210 */
[----:B------:R-:W5:Y:S01]  /*02e0*/  LDG.E R10, desc[UR4][R10.64] ;  /* 0x000000040a0a7981 */ /* 0x000f62000c1e1900 */
[----:B--2---:R-:W-:-:S05]  /*02f0*/  IMAD.WIDE R22, R23, 0x4, R16 ;  /* 0x0000000417167825 */ /* 0x004fca00078e0210 */
[----:B------:R-:W2:Y:S01]  /*0300*/  LDG.E R7, desc[UR4][R22.64] ;  /* 0x0000000416077981 */ /* 0x000ea2000c1e1900 */
[----:B---3--:R-:W-:-:S03]  /*0310*/  IMAD.WIDE R8, R9, 0x4, R16 ;  /* 0x0000000409087825 */ /* 0x008fc600078e0210 */
[----:B------:R-:W3:Y:S01]  /*0320*/  LDG.E R11, desc[UR4][R26.64+-0x18] ;  /* 0xffffe8041a0b7981 */ /* 0x000ee2000c1e1900 */
[----:B----4-:R-:W-:-:S03]  /*0330*/  IMAD.WIDE R24, R25, 0x4, R16 ;  /* 0x0000000419187825 */ /* 0x010fc600078e0210 */
[----:B------:R-:W3:Y:S04]  /*0340*/  LDG.E R8, desc[UR4][R8.64] ;  /* 0x0000000408087981 */ /* 0x000ee8000c1e1900 */
[----:B------:R-:W4:Y:S04]  /*0350*/  LDG.E R23, desc[UR4][R20.64+-0xc] ;  /* 0xfffff40414177981 */ /* 0x000f28000c1e1900 */
[----:B------:R-:W4:Y:S01]  /*0360*/  LDG.E R9, desc[UR4][R20.64+-0x8] ;  /* 0xfffff80414097981 */ /* 0x000f22000c1e1900 */
[----:B-----5:R-:W-:-:S03]  /*0370*/  FFMA R28, R19, R10, R6 ;  /* 0x0000000a131c7223 */ /* 0x020fc60000000006 */
[----:B------:R-:W5:Y:S04]  /*0380*/  LDG.E R6, desc[UR4][R24.64] ;  /* 0x0000000418067981 */ /* 0x000f68000c1e1900 */
[----:B------:R-:W5:Y:S01]  /*0390*/  LDG.E R19, desc[UR4][R26.64+-0x14] ;  /* 0xffffec041a137981 */ /* 0x000f62000c1e1900 */
[----:B--2---:R-:W-:Y:S01]  /*03a0*/  FFMA R22, R18, R7, R28 ;  /* 0x0000000712167223 */ /* 0x004fe2000000001c */
[----:B------:R-:W-:Y:S02]  /*03b0*/  IMAD.WIDE R28, R29, 0x4, R16 ;  /* 0x000000041d1c7825 */ /* 0x000fe400078e0210 */
[----:B------:R-:W2:Y:S04]  /*03c0*/  LDG.E R10, desc[UR4][R20.64+-0x4] ;  /* 0xfffffc04140a7981 */ /* 0x000ea8000c1e1900 */
[----:B------:R-:W2:Y:S04]  /*03d0*/  LDG.E R29, desc[UR4][R28.64] ;  /* 0x000000041c1d7981 */ /* 0x000ea8000c1e1900 */
[----:B------:R-:W2:Y:S04]  /*03e0*/  LDG.E R18, desc[UR4][R26.64+-0x10] ;  /* 0xfffff0041a127981 */ /* 0x000ea8000c1e1900 */
[----:B------:R-:W2:Y:S01]  /*03f0*/  LDG.E R7, desc[UR4][R20.64] ;  /* 0x0000000414077981 */ /* 0x000ea2000c1e1900 */
[----:B---3--:R-:W-:Y:S01]  /*0400*/  FFMA R8, R11, R8, R22 ;  /* 0x000000080b087223 */ /* 0x008fe20000000016 */
[----:B----4-:R-:W-:-:S02]  /*0410*/  IMAD.WIDE R22, R23, 0x4, R16 ;  /* 0x0000000417167825 */ /* 0x010fc400078e0210 */
[----:B------:R-:W3:Y:S04]  /*0420*/  LDG.E R11, desc[UR4][R20.64+0x4] ;  /* 0x00000404140b7981 */ /* 0x000ee8000c1e1900 */
[----:B------:R-:W4:Y:S04]  /*0430*/  LDG.E R23, desc[UR4][R22.64] ;  /* 0x0000000416177981 */ /* 0x000f28000c1e1900 */
[----:B------:R-:W4:Y:S04]  /*0440*/  LDG.E R25, desc[UR4][R26.64+-0xc] ;  /* 0xfffff4041a197981 */ /* 0x000f28000c1e1900 */
[----:B------:R-:W4:Y:S04]  /*0450*/  LDG.E R28, desc[UR4][R26.64+-0x8] ;  /* 0xfffff8041a1c7981 */ /* 0x000f28000c1e1900 */
[----:B------:R-:W4:Y:S04]  /*0460*/  LDG.E R22, desc[UR4][R20.64+0x8] ;  /* 0x0000080414167981 */ /* 0x000f28000c1e1900 */
[----:B------:R-:W4:Y:S01]  /*0470*/  LDG.E R24, desc[UR4][R26.64+0x4] ;  /* 0x000004041a187981 */ /* 0x000f22000c1e1900 */
[----:B-----5:R-:W-:Y:S01]  /*0480*/  FFMA R6, R19, R6, R8 ;  /* 0x0000000613067223 */ /* 0x020fe20000000008 */
[----:B------:R-:W-:-:S05]  /*0490*/  IMAD.WIDE R8, R9, 0x4, R16 ;  /* 0x0000000409087825 */ /* 0x000fca00078e0210 */
[----:B------:R0:W5:Y:S01]  /*04a0*/  LDG.E R19, desc[UR4][R8.64] ;  /* 0x0000000408137981 */ /* 0x000162000c1e1900 */
[----:B--2---:R-:W-:-:S03]  /*04b0*/  FFMA R18, R18, R29, R6 ;  /* 0x0000001d12127223 */ /* 0x004fc60000000006 */
[----:B------:R-:W2:Y:S01]  /*04c0*/  LDG.E R29, desc[UR4][R20.64+0x1c] ;  /* 0x00001c04141d7981 */ /* 0x000ea2000c1e1900 */
[----:B0-----:R-:W-:-:S04]  /*04d0*/  IMAD.WIDE R8, R10, 0x4, R16 ;  /* 0x000000040a087825 */ /* 0x001fc800078e0210 */
[--C-:B------:R-:W-:Y:S02]  /*04e0*/  IMAD.WIDE R6, R7, 0x4, R16.reuse ;  /* 0x0000000407067825 */ /* 0x100fe400078e0210 */
[----:B------:R-:W2:Y:S02]  /*04f0*/  LDG.E R8, desc[UR4][R8.64] ;  /* 0x0000000408087981 */ /* 0x000ea4000c1e1900 */
[----:B---3--:R-:W-:Y:S02]  /*0500*/  IMAD.WIDE R10, R11, 0x4, R16 ;  /* 0x000000040b0a7825 */ /* 0x008fe400078e0210 */
[----:B------:R-:W3:Y:S02]  /*0510*/  LDG.E R6, desc[UR4][R6.64] ;  /* 0x0000000406067981 */ /* 0x000ee4000c1e1900 */
[----:B----4-:R-:W-:Y:S02]  /*0520*/  FFMA R23, R25, R23, R18 ;  /* 0x0000001719177223 */ /* 0x010fe40000000012 */
[----:B------:R-:W4:Y:S04]  /*0530*/  LDG.E R10, desc[UR4][R10.64] ;  /* 0x000000040a0a7981 */ /* 0x000f28000c1e1900 */
[----:B------:R-:W2:Y:S04]  /*0540*/  LDG.E R9, desc[UR4][R26.64+-0x4] ;  /* 0xfffffc041a097981 */ /* 0x000ea8000c1e1900 */
[----:B------:R-:W3:Y:S04]  /*0550*/  LDG.E R7, desc[UR4][R26.64] ;  /* 0x000000041a077981 */ /* 0x000ee8000c1e1900 */
[----:B------:R-:W4:Y:S04]  /*0560*/  LDG.E R18, desc[UR4][R20.64+0xc] ;  /* 0x00000c0414127981 */ /* 0x000f28000c1e1900 */
[----:B------:R-:W4:Y:S04]  /*0570*/  LDG.E R25, desc[UR4][R20.64+0x14] ;  /* 0x0000140414197981 */ /* 0x000f28000c1e1900 */
[----:B------:R-:W4:Y:S01]  /*0580*/  LDG.E R11, desc[UR4][R26.64+0x18] ;  /* 0x000018041a0b7981 */ /* 0x000f22000c1e1900 */
[----:B-----5:R-:W-:-:S03]  /*0590*/  FFMA R28, R28, R19, R23 ;  /* 0x000000131c1c7223 */ /* 0x020fc60000000017 */
[----:B------:R-:W5:Y:S04]  /*05a0*/  LDG.E R23, desc[UR4][R20.64+0x10] ;  /* 0x0000100414177981 */ /* 0x000f68000c1e1900 */
[----:B------:R0:W5:Y:S02]  /*05b0*/  LDG.E R19, desc[UR4][R20.64+0x18] ;  /* 0x0000180414137981 */ /* 0x000164000c1e1900 */
[----:B0-----:R-:W-:-:S04]  /*05c0*/  IMAD.WIDE R20, R22, 0x4, R16 ;  /* 0x0000000416147825 */ /* 0x001fc800078e0210 */
[----:B--2---:R-:W-:Y:S02]  /*05d0*/  FFMA R8, R9, R8, R28 ;  /* 0x0000000809087223 */ /* 0x004fe4000000001c */
[----:B------:R-:W2:Y:S02]  /*05e0*/  LDG.E R9, desc[UR4][R26.64+0x10] ;  /* 0x000010041a097981 */ /* 0x000ea4000c1e1900 */
[----:B---3--:R-:W-:Y:S02]  /*05f0*/  FFMA R7, R7, R6, R8 ;  /* 0x0000000607077223 */ /* 0x008fe40000000008 */
[----:B------:R-:W3:Y:S02]  /*0600*/  LDG.E R8, desc[UR4][R26.64+0xc] ;  /* 0x00000c041a087981 */ /* 0x000ee4000c1e1900 */
[----:B----4-:R-:W-:Y:S02]  /*0610*/  FFMA R6, R24, R10, R7 ;  /* 0x0000000a18067223 */ /* 0x010fe40000000007 */
[----:B------:R-:W4:Y:S04]  /*0620*/  LDG.E R7, desc[UR4][R26.64+0x8] ;  /* 0x000008041a077981 */ /* 0x000f28000c1e1900 */
[----:B------:R-:W2:Y:S04]  /*0630*/  LDG.E R10, desc[UR4][R26.64+0x14] ;  /* 0x000014041a0a7981 */ /* 0x000ea8000c1e1900 */
[----:B------:R-:W2:Y:S01]  /*0640*/  LDG.E R26, desc[UR4][R26.64+0x1c] ;  /* 0x00001c041a1a7981 */ /* 0x000ea2000c1e1900 */
[----:B------:R-:W-:-:S06]  /*0650*/  IMAD.WIDE R24, R25, 0x4, R16 ;  /* 0x0000000419187825 */ /* 0x000fcc00078e0210 */
[----:B------:R-:W2:Y:S04]  /*0660*/  LDG.E R25, desc[UR4][R24.64] ;  /* 0x0000000418197981 */ /* 0x000ea8000c1e1900 */
[----:B------:R0:W4:Y:S02]  /*0670*/  LDG.E R27, desc[UR4][R20.64] ;  /* 0x00000004141b7981 */ /* 0x000124000c1e1900 */
[----:B0-----:R-:W-:-:S06]  /*0680*/  IMAD.WIDE R20, R18, 0x4, R16 ;  /* 0x0000000412147825 */ /* 0x001fcc00078e0210 */
[----:B------:R-:W3:Y:S01]  /*0690*/  LDG.E R21, desc[UR4][R20.64] ;  /* 0x0000000414157981 */ /* 0x000ee2000c1e1900 */
[----:B-----5:R-:W-:-:S04]  /*06a0*/  IMAD.WIDE R22, R23, 0x4, R16 ;  /* 0x0000000417167825 */ /* 0x020fc800078e0210 */
[--C-:B------:R-:W-:Y:S02]  /*06b0*/  IMAD.WIDE R18, R19, 0x4, R16.reuse ;  /* 0x0000000413127825 */ /* 0x100fe400078e0210 */
[----:B------:R-:W2:Y:S02]  /*06c0*/  LDG.E R22, desc[UR4][R22.64] ;  /* 0x0000000416167981 */ /* 0x000ea4000c1e1900 */
[----:B------:R-:W-:Y:S02]  /*06d0*/  IMAD.WIDE R16, R29, 0x4, R16 ;  /* 0x000000041d107825 */ /* 0x000fe400078e0210 */
[----:B------:R-:W5:Y:S04]  /*06e0*/  LDG.E R18, desc[UR4][R18.64] ;  /* 0x0000000412127981 */ /* 0x000f68000c1e1900 */
[----:B------:R-:W5:Y:S01]  /*06f0*/  LDG.E R16, desc[UR4][R16.64] ;  /* 0x0000000410107981 */ /* 0x000f62000c1e1900 */
[----:B------:R-:W-:-:S04]  /*0700*/  IADD3 R2, PT, PT, R2, 0x10, RZ ;  /* 0x0000001002027810 */ /* 0x000fc80007ffe0ff */
[----:B------:R-:W-:Y:S02]  /*0710*/  ISETP.NE.AND P1, PT, R2, RZ, PT ;  /* 0x000000ff0200720c */ /* 0x000fe40003f25270 */
[----:B------:R-:W-:Y:S01]  /*0720*/  IADD3 R3, PT, PT, R3, 0x10, RZ ;  /* 0x0000001003037810 */ /* 0x000fe20007ffe0ff */
[----:B----4-:R-:W-:-:S04]  /*0730*/  FFMA R7, R7, R27, R6 ;  /* 0x0000001b07077223 */ /* 0x010fc80000000006 */
[----:B---3--:R-:W-:-:S04]  /*0740*/  FFMA R8, R8, R21, R7 ;  /* 0x0000001508087223 */ /* 0x008fc80000000007 */
[----:B--2---:R-:W-:-:S04]  /*0750*/  FFMA R9, R9, R22, R8 ;  /* 0x0000001609097223 */ /* 0x004fc80000000008 */
[----:B------:R-:W-:-:S04]  /*0760*/  FFMA R10, R10, R25, R9 ;  /* 0x000000190a0a7223 */ /* 0x000fc80000000009 */
[----:B-----5:R-:W-:-:S04]  /*0770*/  FFMA R11, R11, R18, R10 ;  /* 0x000000120b0b7223 */ /* 0x020fc8000000000a */
[----:B------:R-:W-:Y:S01]  /*0780*/  FFMA R6, R26, R16, R11 ;  /* 0x000000101a067223 */ /* 0x000fe2000000000b */
[----:B------:R-:W-:Y:S06]  /*0790*/  @P1 BRA `(.L_x_4) ;  /* 0xfffffff800a41947 */ /* 0x000fec000383ffff */
.L_x_3:
[----:B------:R-:W-:Y:S05]  /*07a0*/  BSYNC.RECONVERGENT B1 ;  /* 0x0000000000017941 */ /* 0x000fea0003800200 */
.L_x_2:
[----:B------:R-:W-:Y:S05]  /*07b0*/  @!P0 BRA `(.L_x_1) ;  /* 0x0000000400948947 */ /* 0x000fea0003800000 */
[----:B------:R-:W-:Y:S01]  /*07c0*/  ISETP.GE.U32.AND P0, PT, R5, 0x8, PT ;  /* 0x000000080500780c */ /* 0x000fe20003f06070 */
[----:B------:R-:W-:Y:S01]  /*07d0*/  BSSY.RECONVERGENT B1, `(.L_x_5) ;  /* 0x0000032000017945 */ /* 0x000fe20003800200 */
[----:B------:R-:W-:-:S04]  /*07e0*/  LOP3.LUT R24, R4, 0x7, RZ, 0xc0, !PT ;  /* 0x0000000704187812 */ /* 0x000fc800078ec0ff */
[----:B------:R-:W-:-:S07]  /*07f0*/  ISETP.NE.AND P1, PT, R24, RZ, PT ;  /* 0x000000ff1800720c */ /* 0x000fce0003f25270 */
[----:B------:R-:W-:Y:S06]  /*0800*/  @!P0 BRA `(.L_x_6) ;  /* 0x0000000000b88947 */ /* 0x000fec0003800000 */
[----:B------:R-:W0:Y:S08]  /*0810*/  LDC.64 R20, c[0x0][0x390] ;  /* 0x0000e400ff147b82 */ /* 0x000e300000000a00 */
[----:B------:R-:W1:Y:S08]  /*0820*/  LDC.64 R10, c[0x0][0x3a0] ;  /* 0x0000e800ff0a7b82 */ /* 0x000e700000000a00 */
[----:B------:R-:W2:Y:S01]  /*0830*/  LDC.64 R8, c[0x0][0x388] ;  /* 0x0000e200ff087b82 */ /* 0x000ea20000000a00 */
[----:B0-----:R-:W-:-:S05]  /*0840*/  IMAD.WIDE R20, R3, 0x4, R20 ;  /* 0x0000000403147825 */ /* 0x001fca00078e0214 */
[----:B------:R-:W1:Y:S04]  /*0850*/  LDG.E R29, desc[UR4][R20.64] ;  /* 0x00000004141d7981 */ /* 0x000e68000c1e1900 */
[----:B------:R-:W3:Y:S04]  /*0860*/  LDG.E R27, desc[UR4][R20.64+0x4] ;  /* 0x00000404141b7981 */ /* 0x000ee8000c1e1900 */
[----:B------:R-:W4:Y:S04]  /*0870*/  LDG.E R25, desc[UR4][R20.64+0x8] ;  /* 0x0000080414197981 */ /* 0x000f28000c1e1900 */
[----:B------:R-:W5:Y:S04]  /*0880*/  LDG.E R13, desc[UR4][R20.64+0xc] ;  /* 0x00000c04140d7981 */ /* 0x000f68000c1e1900 */
[----:B------:R-:W5:Y:S04]  /*0890*/  LDG.E R15, desc[UR4][R20.64+0x10] ;  /* 0x00001004140f7981 */ /* 0x000f68000c1e1900 */
[----:B------:R-:W5:Y:S04]  /*08a0*/  LDG.E R17, desc[UR4][R20.64+0x14] ;  /* 0x0000140414117981 */ /* 0x000f68000c1e1900 */
[----:B------:R-:W5:Y:S04]  /*08b0*/  LDG.E R19, desc[UR4][R20.64+0x18] ;  /* 0x0000180414137981 */ /* 0x000f68000c1e1900 */
[----:B------:R4:W5:Y:S01]  /*08c0*/  LDG.E R23, desc[UR4][R20.64+0x1c] ;  /* 0x00001c0414177981 */ /* 0x000962000c1e1900 */
[----:B--2---:R-:W-:-:S05]  /*08d0*/  IMAD.WIDE R8, R3, 0x4, R8 ;  /* 0x0000000403087825 */ /* 0x004fca00078e0208 */
[----:B------:R-:W2:Y:S04]  /*08e0*/  LDG.E R7, desc[UR4][R8.64] ;  /* 0x0000000408077981 */ /* 0x000ea8000c1e1900 */
[----:B------:R-:W2:Y:S01]  /*08f0*/  LDG.E R22, desc[UR4][R8.64+0x8] ;  /* 0x0000080408167981 */ /* 0x000ea2000c1e1900 */
[----:B-1----:R-:W-:-:S04]  /*0900*/  IMAD.WIDE R28, R29, 0x4, R10 ;  /* 0x000000041d1c7825 */ /* 0x002fc800078e020a */
[--C-:B---3--:R-:W-:Y:S01]  /*0910*/  IMAD.WIDE R26, R27, 0x4, R10.reuse ;  /* 0x000000041b1a7825 */ /* 0x108fe200078e020a */
[----:B------:R-:W2:Y:S03]  /*0920*/  LDG.E R5, desc[UR4][R28.64] ;  /* 0x000000041c057981 */ /* 0x000ea6000c1e1900 */
[--C-:B----4-:R-:W-:Y:S01]  /*0930*/  IMAD.WIDE R20, R25, 0x4, R10.reuse ;  /* 0x0000000419147825 */ /* 0x110fe200078e020a */
[----:B------:R-:W3:Y:S04]  /*0940*/  LDG.E R2, desc[UR4][R26.64] ;  /* 0x000000041a027981 */ /* 0x000ee8000c1e1900 */
[----:B------:R-:W3:Y:S01]  /*0950*/  LDG.E R25, desc[UR4][R8.64+0x4] ;  /* 0x0000040408197981 */ /* 0x000ee2000c1e1900 */
[----:B-----5:R-:W-:-:S03]  /*0960*/  IMAD.WIDE R12, R13, 0x4, R10 ;  /* 0x000000040d0c7825 */ /* 0x020fc600078e020a */
[----:B------:R-:W4:Y:S01]  /*0970*/  LDG.E R21, desc[UR4][R20.64] ;  /* 0x0000000414157981 */ /* 0x000f22000c1e1900 */
[----:B------:R-:W-:-:S03]  /*0980*/  IMAD.WIDE R14, R15, 0x4, R10 ;  /* 0x000000040f0e7825 */ /* 0x000fc600078e020a */
[----:B------:R-:W5:Y:S01]  /*0990*/  LDG.E R13, desc[UR4][R12.64] ;  /* 0x000000040c0d7981 */ /* 0x000f62000c1e1900 */
[----:B------:R-:W-:-:S03]  /*09a0*/  IMAD.WIDE R16, R17, 0x4, R10 ;  /* 0x0000000411107825 */ /* 0x000fc600078e020a */
[----:B------:R-:W5:Y:S01]  /*09b0*/  LDG.E R28, desc[UR4][R8.64+0xc] ;  /* 0x00000c04081c7981 */ /* 0x000f62000c1e1900 */
[----:B------:R-:W-:-:S03]  /*09c0*/  IMAD.WIDE R18, R19, 0x4, R10 ;  /* 0x0000000413127825 */ /* 0x000fc600078e020a */
[----:B------:R-:W5:Y:S04]  /*09d0*/  LDG.E R14, desc[UR4][R14.64] ;  /* 0x000000040e0e7981 */ /* 0x000f68000c1e1900 */
[----:B------:R-:W5:Y:S01]  /*09e0*/  LDG.E R29, desc[UR4][R8.64+0x10] ;  /* 0x00001004081d7981 */ /* 0x000f62000c1e1900 */
[----:B------:R-:W-:-:S03]  /*09f0*/  IMAD.WIDE R10, R23, 0x4, R10 ;  /* 0x00000004170a7825 */ /* 0x000fc600078e020a */
[----:B------:R-:W5:Y:S04]  /*0a00*/  LDG.E R17, desc[UR4][R16.64] ;  /* 0x0000000410117981 */ /* 0x000f68000c1e1900 */
[----:B------:R-:W5:Y:S04]  /*0a10*/  LDG.E R26, desc[UR4][R8.64+0x14] ;  /* 0x00001404081a7981 */ /* 0x000f68000c1e1900 */
[----:B------:R-:W5:Y:S04]  /*0a20*/  LDG.E R18, desc[UR4][R18.64] ;  /* 0x0000000412127981 */ /* 0x000f68000c1e1900 */
[----:B------:R-:W5:Y:S04]  /*0a30*/  LDG.E R23, desc[UR4][R8.64+0x18] ;  /* 0x0000180408177981 */ /* 0x000f68000c1e1900 */
[----:B------:R-:W5:Y:S04]  /*0a40*/  LDG.E R12, desc[UR4][R8.64+0x1c] ;  /* 0x00001c04080c7981 */ /* 0x000f68000c1e1900 */
[----:B------:R-:W5:Y:S01]  /*0a50*/  LDG.E R10, desc[UR4][R10.64] ;  /* 0x000000040a0a7981 */ /* 0x000f62000c1e1900 */
[----:B------:R-:W-:Y:S01]  /*0a60*/  IADD3 R3, PT, PT, R3, 0x8, RZ ;  /* 0x0000000803037810 */ /* 0x000fe20007ffe0ff */
[----:B--2---:R-:W-:-:S04]  /*0a70*/  FFMA R6, R7, R5, R6 ;  /* 0x0000000507067223 */ /* 0x004fc80000000006 */
[----:B---3--:R-:W-:-:S04]  /*0a80*/  FFMA R25, R25, R2, R6 ;  /* 0x0000000219197223 */ /* 0x008fc80000000006 */
[----:B----4-:R-:W-:-:S04]  /*0a90*/  FFMA R21, R22, R21, R25 ;  /* 0x0000001516157223 */ /* 0x010fc80000000019 */
[----:B-----5:R-:W-:-:S04]  /*0aa0*/  FFMA R28, R28, R13, R21 ;  /* 0x0000000d1c1c7223 */ /* 0x020fc80000000015 */
[----:B------:R-:W-:-:S04]  /*0ab0*/  FFMA R29, R29, R14, R28 ;  /* 0x0000000e1d1d7223 */ /* 0x000fc8000000001c */
[----:B------:R-:W-:-:S04]  /*0ac0*/  FFMA R26, R26, R17, R29 ;  /* 0x000000111a1a7223 */ /* 0x000fc8000000001d */
[----:B------:R-:W-:-:S04]  /*0ad0*/  FFMA R23, R23, R18, R26 ;  /* 0x0000001217177223 */ /* 0x000fc8000000001a */
[----:B------:R-:W-:-:S07]  /*0ae0*/  FFMA R6, R12, R10, R23 ;  /* 0x0000000a0c067223 */ /* 0x000fce0000000017 */
.L_x_6:
[----:B------:R-:W-:Y:S05]  /*0af0*/  BSYNC.RECONVERGENT B1 ;  /* 0x0000000000017941 */ /* 0x000fea0003800200 */
.L_x_5:
[----:B------:R-:W-:Y:S05]  /*0b00*/  @!P1 BRA `(.L_x_1) ;  /* 0x0000000000c09947 */ /* 0x000fea0003800000 */
[----:B------:R-:W-:Y:S01]  /*0b10*/  ISETP.GE.U32.AND P0, PT, R24, 0x4, PT ;  /* 0x000000041800780c */ /* 0x000fe20003f06070 */
[----:B------:R-:W-:Y:S01]  /*0b20*/  BSSY.RECONVERGENT B1, `(.L_x_7) ;  /* 0x000001e000017945 */ /* 0x000fe20003800200 */
[----:B------:R-:W-:-:S04]  /*0b30*/  LOP3.LUT R4, R4, 0x3, RZ, 0xc0, !PT ;  /* 0x0000000304047812 */ /* 0x000fc800078ec0ff */
[----:B------:R-:W-:-:S07]  /*0b40*/  ISETP.NE.AND P1, PT, R4, RZ, PT ;  /* 0x000000ff0400720c */ /* 0x000fce0003f25270 */
[----:B------:R-:W-:Y:S06]  /*0b50*/  @!P0 BRA `(.L_x_8) ;  /* 0x0000000000688947 */ /* 0x000fec0003800000 */
[----:B------:R-:W0:Y:S08]  /*0b60*/  LDC.64 R8, c[0x0][0x390] ;  /* 0x0000e400ff087b82 */ /* 0x000e300000000a00 */
[----:B------:R-:W1:Y:S01]  /*0b70*/  LDC.64 R10, c[0x0][0x388] ;  /* 0x0000e200ff0a7b82 */ /* 0x000e620000000a00 */
[----:B0-----:R-:W-:-:S07]  /*0b80*/  IMAD.WIDE R12, R3, 0x4, R8 ;  /* 0x00000004030c7825 */ /* 0x001fce00078e0208 */
[----:B------:R-:W0:Y:S01]  /*0b90*/  LDC.64 R8, c[0x0][0x3a0] ;  /* 0x0000e800ff087b82 */ /* 0x000e220000000a00 */
[----:B------:R-:W0:Y:S04]  /*0ba0*/  LDG.E R15, desc[UR4][R12.64] ;  /* 0x000000040c0f7981 */ /* 0x000e28000c1e1900 */
[----:B------:R-:W2:Y:S04]  /*0bb0*/  LDG.E R17, desc[UR4][R12.64+0x4] ;  /* 0x000004040c117981 */ /* 0x000ea8000c1e1900 */
[----:B------:R-:W3:Y:S04]  /*0bc0*/  LDG.E R19, desc[UR4][R12.64+0x8] ;  /* 0x000008040c137981 */ /* 0x000ee8000c1e1900 */
[----:B------:R-:W4:Y:S01]  /*0bd0*/  LDG.E R7, desc[UR4][R12.64+0xc] ;  /* 0x00000c040c077981 */ /* 0x000f22000c1e1900 */
[----:B-1----:R-:W-:-:S05]  /*0be0*/  IMAD.WIDE R10, R3, 0x4, R10 ;  /* 0x00000004030a7825 */ /* 0x002fca00078e020a */
[----:B------:R-:W5:Y:S04]  /*0bf0*/  LDG.E R5, desc[UR4][R10.64] ;  /* 0x000000040a057981 */ /* 0x000f68000c1e1900 */
[----:B------:R-:W5:Y:S04]  /*0c00*/  LDG.E R2, desc[UR4][R10.64+0x4] ;  /* 0x000004040a027981 */ /* 0x000f68000c1e1900 */
[----:B------:R-:W5:Y:S01]  /*0c10*/  LDG.E R13, desc[UR4][R10.64+0xc] ;  /* 0x00000c040a0d7981 */ /* 0x000f62000c1e1900 */
[----:B0-----:R-:W-:-:S04]  /*0c20*/  IMAD.WIDE R14, R15, 0x4, R8 ;  /* 0x000000040f0e7825 */ /* 0x001fc800078e0208 */
[--C-:B--2---:R-:W-:Y:S02]  /*0c30*/  IMAD.WIDE R16, R17, 0x4, R8.reuse ;  /* 0x0000000411107825 */ /* 0x104fe400078e0208 */
[----:B------:R-:W5:Y:S02]  /*0c40*/  LDG.E R14, desc[UR4][R14.64] ;  /* 0x000000040e0e7981 */ /* 0x000f64000c1e1900 */
[--C-:B---3--:R-:W-:Y:S02]  /*0c50*/  IMAD.WIDE R18, R19, 0x4, R8.reuse ;  /* 0x0000000413127825 */ /* 0x108fe400078e0208 */
[----:B------:R-:W2:Y:S02]  /*0c60*/  LDG.E R16, desc[UR4][R16.64] ;  /* 0x0000000410107981 */ /* 0x000ea4000c1e1900 */
[----:B----4-:R-:W-:Y:S02]  /*0c70*/  IMAD.WIDE R8, R7, 0x4, R8 ;  /* 0x0000000407087825 */ /* 0x010fe400078e0208 */
[----:B------:R-:W3:Y:S04]  /*0c80*/  LDG.E R18, desc[UR4][R18.64] ;  /* 0x0000000412127981 */ /* 0x000ee8000c1e1900 */
[----:B------:R-:W3:Y:S04]  /*0c90*/  LDG.E R7, desc[UR4][R10.64+0x8] ;  /* 0x000008040a077981 */ /* 0x000ee8000c1e1900 */
[----:B------:R-:W4:Y:S01]  /*0ca0*/  LDG.E R8, desc[UR4][R8.64] ;  /* 0x0000000408087981 */ /* 0x000f22000c1e1900 */
[----:B------:R-:W-:Y:S01]  /*0cb0*/  IADD3 R3, PT, PT, R3, 0x4, RZ ;  /* 0x0000000403037810 */ /* 0x000fe20007ffe0ff */
[----:B-----5:R-:W-:-:S04]  /*0cc0*/  FFMA R5, R5, R14, R6 ;  /* 0x0000000e05057223 */ /* 0x020fc80000000006 */
[----:B--2---:R-:W-:-:S04]  /*0cd0*/  FFMA R2, R2, R16, R5 ;  /* 0x0000001002027223 */ /* 0x004fc80000000005 */
[----:B---3--:R-:W-:-:S04]  /*0ce0*/  FFMA R2, R7, R18, R2 ;  /* 0x0000001207027223 */ /* 0x008fc80000000002 */
[----:B----4-:R-:W-:-:S07]  /*0cf0*/  FFMA R6, R13, R8, R2 ;  /* 0x000000080d067223 */ /* 0x010fce0000000002 */
.L_x_8:
[----:B------:R-:W-:Y:S05]  /*0d00*/  BSYNC.RECONVERGENT B1 ;  /* 0x0000000000017941 */ /* 0x000fea0003800200 */
.L_x_7:
[----:B------:R-:W-:Y:S05]  /*0d10*/  @!P1 BRA `(.L_x_1) ;  /* 0x00000000003c9947 */ /* 0x000fea0003800000 */
[----:B------:R-:W0:Y:S01]  /*0d20*/  LDC.64 R16, c[0x0][0x3a0] ;  /* 0x0000e800ff107b82 */ /* 0x000e220000000a00 */
[----:B------:R-:W-:-:S07]  /*0d30*/  IADD3 R2, PT, PT, -R4, RZ, RZ ;  /* 0x000000ff04027210 */ /* 0x000fce0007ffe1ff */
[----:B------:R-:W1:Y:S08]  /*0d40*/  LDC.64 R12, c[0x0][0x390] ;  /* 0x0000e400ff0c7b82 */ /* 0x000e700000000a00 */
[----:B------:R-:W2:Y:S02]  /*0d50*/  LDC.64 R14, c[0x0][0x388] ;  /* 0x0000e200ff0e7b82 */ /* 0x000ea40000000a00 */
.L_x_9:
[----:B-1----:R-:W-:-:S06]  /*0d60*/  IMAD.WIDE R4, R3, 0x4, R12 ;  /* 0x0000000403047825 */ /* 0x002fcc00078e020c */
[----:B------:R-:W0:Y:S01]  /*0d70*/  LDG.E R5, desc[UR4][R4.64] ;  /* 0x0000000404057981 */ /* 0x000e22000c1e1900 */
[----:B--2---:R-:W-:-:S06]  /*0d80*/  IMAD.WIDE R8, R3, 0x4, R14 ;  /* 0x0000000403087825 */ /* 0x004fcc00078e020e */
[----:B------:R-:W2:Y:S01]  /*0d90*/  LDG.E R9, desc[UR4][R8.64] ;  /* 0x0000000408097981 */ /* 0x000ea2000c1e1900 */
[----:B------:R-:W-:Y:S01]  /*0da0*/  IADD3 R2, PT, PT, R2, 0x1, RZ ;  /* 0x0000000102027810 */ /* 0x000fe20007ffe0ff */
[----:B0-----:R-:W-:-:S06]  /*0db0*/  IMAD.WIDE R10, R5, 0x4, R16 ;  /* 0x00000004050a7825 */ /* 0x001fcc00078e0210 */
[----:B------:R-:W2:Y:S01]  /*0dc0*/  LDG.E R10, desc[UR4][R10.64] ;  /* 0x000000040a0a7981 */ /* 0x000ea2000c1e1900 */
[----:B------:R-:W-:Y:S02]  /*0dd0*/  ISETP.NE.AND P0, PT, R2, RZ, PT ;  /* 0x000000ff0200720c */ /* 0x000fe40003f05270 */
[----:B------:R-:W-:Y:S01]  /*0de0*/  IADD3 R3, PT, PT, R3, 0x1, RZ ;  /* 0x0000000103037810 */ /* 0x000fe20007ffe0ff */
[----:B--2---:R-:W-:-:S10]  /*0df0*/  FFMA R6, R9, R10, R6 ;  /* 0x0000000a09067223 */ /* 0x004fd40000000006 */
[----:B------:R-:W-:Y:S05]  /*0e00*/  @P0 BRA `(.L_x_9) ;  /* 0xfffffffc00d40947 */ /* 0x000fea000383ffff */
.L_x_1:
[----:B------:R-:W-:Y:S05]  /*0e10*/  BSYNC.RECONVERGENT B0 ;  /* 0x0000000000007941 */ /* 0x000fea0003800200 */
.L_x_0:
[----:B------:R-:W0:Y:S02]  /*0e20*/  LDC.64 R2, c[0x0][0x3a8] ;  /* 0x0000ea00ff027b82 */ /* 0x000e240000000a00 */
[----:B0-----:R-:W-:-:S05]  /*0e30*/  IMAD.WIDE R2, R0, 0x4, R2 ;  /* 0x0000000400027825 */ /* 0x001fca00078e0202 */
[----:B------:R-:W2:Y:S02]  /*0e40*/  LDG.E R5, desc[UR4][R2.64] ;  /* 0x0000000402057981 */ /* 0x000ea4000c1e1900 */
[----:B--2---:R-:W-:-:S05]  /*0e50*/  FADD R5, R5, R6 ;  /* 0x0000000605057221 */ /* 0x004fca0000000000 */
[----:B------:R-:W-:Y:S01]  /*0e60*/  STG.E desc[UR4][R2.64], R5 ;  /* 0x0000000502007986 */ /* 0x000fe2000c101904 */
[----:B------:R-:W-:Y:S05]  /*0e70*/  EXIT ;  /* 0x000000000000794d */ /* 0x000fea0003800000 */
.L_x_10:
[----:B------:R-:W-:-:S00]  /*0e80*/  BRA `(.L_x_10) ;  /* 0xfffffffc00fc7947 */ /* 0x000fc0000383ffff */
[----:B------:R-:W-:-:S00]  /*0e90*/  NOP ;  /* 0x0000000000007918 */ /* 0x000fc00000000000 */
        /* <DEDUP_REMOVED lines=14> */
.L_x_11:


//--------------------- .nv.shared.reserved.0     --------------------------
	.section	.nv.shared.reserved.0,"aw",@nobits
	.weak		__nv_reservedSMEM_offset_0_alias
	.size		__nv_reservedSMEM_offset_0_alias, 0, 64
	.other		__nv_reservedSMEM_offset_0_alias,@"STO_CUDA_RESERVED_SHARED STV_DEFAULT"
__nv_reservedSMEM_offset_0_alias:
	.zero		0
	.zero		64


//--------------------- .nv.constant0._Z12par_SpMV_CSRiPfPiS0_S_S_ --------------------------
	.section	.nv.constant0._Z12par_SpMV_CSRiPfPiS0_S_S_,"a",@progbits
	.sectionflags	@""
	.align	4
.nv.constant0._Z12par_SpMV_CSRiPfPiS0_S_S_:
	.zero		944


//--------------------- SYMBOLS --------------------------

	.type		.nv.reservedSmem.offset0,@object
	.size		.nv.reservedSmem.offset0,0x4
